	.headerflags	@"EF_CUDA_TEXMODE_UNIFIED EF_CUDA_64BIT_ADDRESS EF_CUDA_ACCELERATORS EF_CUDA_SM90 EF_CUDA_VIRTUAL_SM(EF_CUDA_SM90)"
	.elftype	@"ET_EXEC"


//--------------------- .nv.info                  --------------------------
	.section	.nv.info,"",@"SHT_CUDA_INFO"
	.align	4


	//----- nvinfo : EIATTR_REGCOUNT
	.align		4
        /*0000*/ 	.byte	0x04, 0x2f
        /*0002*/ 	.short	(.L_1 - .L_0)
	.align		4
.L_0:
        /*0004*/ 	.word	index@(triton_poi_fused__unsafe_index_add_mul_sub_13)
        /*0008*/ 	.word	0x00000022


	//----- nvinfo : EIATTR_MIN_STACK_SIZE
	.align		4
.L_1:
        /*000c*/ 	.byte	0x04, 0x12
        /*000e*/ 	.short	(.L_3 - .L_2)
	.align		4
.L_2:
        /*0010*/ 	.word	index@(triton_poi_fused__unsafe_index_add_mul_sub_13)
        /*0014*/ 	.word	0x00000000


	//----- nvinfo : EIATTR_FRAME_SIZE
	.align		4
.L_3:
        /*0018*/ 	.byte	0x04, 0x11
        /*001a*/ 	.short	(.L_5 - .L_4)
	.align		4
.L_4:
        /*001c*/ 	.word	index@(triton_poi_fused__unsafe_index_add_mul_sub_13)
        /*0020*/ 	.word	0x00000000


	//----- nvinfo : EIATTR_MIN_STACK_SIZE
	.align		4
.L_5:
        /*0024*/ 	.byte	0x04, 0x12
        /*0026*/ 	.short	(.L_7 - .L_6)
	.align		4
.L_6:
        /*0028*/ 	.word	index@(triton_poi_fused__unsafe_index_add_mul_sub_13)
        /*002c*/ 	.word	0x00000000
.L_7:


//--------------------- .nv.info.triton_poi_fused__unsafe_index_add_mul_sub_13 --------------------------
	.section	.nv.info.triton_poi_fused__unsafe_index_add_mul_sub_13,"",@"SHT_CUDA_INFO"
	.sectionflags	@""
	.align	4


	//----- nvinfo : EIATTR_CUDA_API_VERSION
	.align		4
        /*0000*/ 	.byte	0x04, 0x37
        /*0002*/ 	.short	(.L_9 - .L_8)
.L_8:
        /*0004*/ 	.word	0x0000007c


	//----- nvinfo : EIATTR_KPARAM_INFO
	.align		4
.L_9:
        /*0008*/ 	.byte	0x04, 0x17
        /*000a*/ 	.short	(.L_11 - .L_10)
.L_10:
        /*000c*/ 	.word	0x00000000
        /*0010*/ 	.short	0x000b
        /*0012*/ 	.short	0x0058
        /*0014*/ 	.byte	0x00, 0xf0, 0x11, 0x00


	//----- nvinfo : EIATTR_KPARAM_INFO
	.align		4
.L_11:
        /*0018*/ 	.byte	0x04, 0x17
        /*001a*/ 	.short	(.L_13 - .L_12)
.L_12:
        /*001c*/ 	.word	0x00000000
        /*0020*/ 	.short	0x000a
        /*0022*/ 	.short	0x0050
        /*0024*/ 	.byte	0x00, 0xf4, 0x21, 0x00


	//----- nvinfo : EIATTR_KPARAM_INFO
	.align		4
.L_13:
        /*0028*/ 	.byte	0x04, 0x17
        /*002a*/ 	.short	(.L_15 - .L_14)
.L_14:
        /*002c*/ 	.word	0x00000000
        /*0030*/ 	.short	0x0009
        /*0032*/ 	.short	0x0048
        /*0034*/ 	.byte	0x00, 0xf4, 0x21, 0x00


	//----- nvinfo : EIATTR_KPARAM_INFO
	.align		4
.L_15:
        /*0038*/ 	.byte	0x04, 0x17
        /*003a*/ 	.short	(.L_17 - .L_16)
.L_16:
        /*003c*/ 	.word	0x00000000
        /*0040*/ 	.short	0x0008
        /*0042*/ 	.short	0x0040
        /*0044*/ 	.byte	0x00, 0xf4, 0x21, 0x00


	//----- nvinfo : EIATTR_KPARAM_INFO
	.align		4
.L_17:
        /*0048*/ 	.byte	0x04, 0x17
        /*004a*/ 	.short	(.L_19 - .L_18)
.L_18:
        /*004c*/ 	.word	0x00000000
        /*0050*/ 	.short	0x0007
        /*0052*/ 	.short	0x0038
        /*0054*/ 	.byte	0x00, 0xf4, 0x21, 0x00


	//----- nvinfo : EIATTR_KPARAM_INFO
	.align		4
.L_19:
        /*0058*/ 	.byte	0x04, 0x17
        /*005a*/ 	.short	(.L_21 - .L_20)
.L_20:
        /*005c*/ 	.word	0x00000000
        /*0060*/ 	.short	0x0006
        /*0062*/ 	.short	0x0030
        /*0064*/ 	.byte	0x00, 0xf4, 0x21, 0x00


	//----- nvinfo : EIATTR_KPARAM_INFO
	.align		4
.L_21:
        /*0068*/ 	.byte	0x04, 0x17
        /*006a*/ 	.short	(.L_23 - .L_22)
.L_22:
        /*006c*/ 	.word	0x00000000
        /*0070*/ 	.short	0x0005
        /*0072*/ 	.short	0x0028
        /*0074*/ 	.byte	0x00, 0xf4, 0x21, 0x00


	//----- nvinfo : EIATTR_KPARAM_INFO
	.align		4
.L_23:
        /*0078*/ 	.byte	0x04, 0x17
        /*007a*/ 	.short	(.L_25 - .L_24)
.L_24:
        /*007c*/ 	.word	0x00000000
        /*0080*/ 	.short	0x0004
        /*0082*/ 	.short	0x0020
        /*0084*/ 	.byte	0x00, 0xf4, 0x21, 0x00


	//----- nvinfo : EIATTR_KPARAM_INFO
	.align		4
.L_25:
        /*0088*/ 	.byte	0x04, 0x17
        /*008a*/ 	.short	(.L_27 - .L_26)
.L_26:
        /*008c*/ 	.word	0x00000000
        /*0090*/ 	.short	0x0003
        /*0092*/ 	.short	0x0018
        /*0094*/ 	.byte	0x00, 0xf4, 0x21, 0x00


	//----- nvinfo : EIATTR_KPARAM_INFO
	.align		4
.L_27:
        /*0098*/ 	.byte	0x04, 0x17
        /*009a*/ 	.short	(.L_29 - .L_28)
.L_28:
        /*009c*/ 	.word	0x00000000
        /*00a0*/ 	.short	0x0002
        /*00a2*/ 	.short	0x0010
        /*00a4*/ 	.byte	0x00, 0xf4, 0x21, 0x00


	//----- nvinfo : EIATTR_KPARAM_INFO
	.align		4
.L_29:
        /*00a8*/ 	.byte	0x04, 0x17
        /*00aa*/ 	.short	(.L_31 - .L_30)
.L_30:
        /*00ac*/ 	.word	0x00000000
        /*00b0*/ 	.short	0x0001
        /*00b2*/ 	.short	0x0008
        /*00b4*/ 	.byte	0x00, 0xf4, 0x21, 0x00


	//----- nvinfo : EIATTR_KPARAM_INFO
	.align		4
.L_31:
        /*00b8*/ 	.byte	0x04, 0x17
        /*00ba*/ 	.short	(.L_33 - .L_32)
.L_32:
        /*00bc*/ 	.word	0x00000000
        /*00c0*/ 	.short	0x0000
        /*00c2*/ 	.short	0x0000
        /*00c4*/ 	.byte	0x00, 0xf4, 0x21, 0x00


	//----- nvinfo : EIATTR_SPARSE_MMA_MASK
	.align		4
.L_33:
        /*00c8*/ 	.byte	0x03, 0x50
        /*00ca*/ 	.short	0x0000


	//----- nvinfo : EIATTR_MAXREG_COUNT
	.align		4
        /*00cc*/ 	.byte	0x03, 0x1b
        /*00ce*/ 	.short	0x00ff


	//----- nvinfo : EIATTR_EXIT_INSTR_OFFSETS
	.align		4
        /*00d0*/ 	.byte	0x04, 0x1c
        /*00d2*/ 	.short	(.L_35 - .L_34)


	//   ....[0]....
.L_34:
        /*00d4*/ 	.word	0x00000d40


	//----- nvinfo : EIATTR_REQNTID
	.align		4
.L_35:
        /*00d8*/ 	.byte	0x04, 0x10
        /*00da*/ 	.short	(.L_37 - .L_36)
.L_36:
        /*00dc*/ 	.word	0x00000100
        /*00e0*/ 	.word	0x00000001
        /*00e4*/ 	.word	0x00000001


	//----- nvinfo : EIATTR_CBANK_PARAM_SIZE
	.align		4
.L_37:
        /*00e8*/ 	.byte	0x03, 0x19
        /*00ea*/ 	.short	0x005c


	//----- nvinfo : EIATTR_PARAM_CBANK
	.align		4
        /*00ec*/ 	.byte	0x04, 0x0a
        /*00ee*/ 	.short	(.L_39 - .L_38)
	.align		4
.L_38:
        /*00f0*/ 	.word	index@(.nv.constant0.triton_poi_fused__unsafe_index_add_mul_sub_13)
        /*00f4*/ 	.short	0x0210
        /*00f6*/ 	.short	0x005c


	//----- nvinfo : EIATTR_SW_WAR
	.align		4
.L_39:
        /*00f8*/ 	.byte	0x04, 0x36
        /*00fa*/ 	.short	(.L_41 - .L_40)
.L_40:
        /*00fc*/ 	.word	0x00000008
.L_41:


//--------------------- .nv.callgraph             --------------------------
	.section	.nv.callgraph,"",@"SHT_CUDA_CALLGRAPH"
	.align	4
	.sectionentsize	8
	.align		4
        /*0000*/ 	.word	0x00000000
	.align		4
        /*0004*/ 	.word	0xffffffff
	.align		4
        /*0008*/ 	.word	0x00000000
	.align		4
        /*000c*/ 	.word	0xfffffffe
	.align		4
        /*0010*/ 	.word	0x00000000
	.align		4
        /*0014*/ 	.word	0xfffffffd
	.align		4
        /*0018*/ 	.word	0x00000000
	.align		4
        /*001c*/ 	.word	0xfffffffc


//--------------------- .text.triton_poi_fused__unsafe_index_add_mul_sub_13 --------------------------
	.section	.text.triton_poi_fused__unsafe_index_add_mul_sub_13,"ax",@progbits
	.align	128
        .global         triton_poi_fused__unsafe_index_add_mul_sub_13
        .type           triton_poi_fused__unsafe_index_add_mul_sub_13,@function
        .size           triton_poi_fused__unsafe_index_add_mul_sub_13,(.L_x_1 - triton_poi_fused__unsafe_index_add_mul_sub_13)
        .other          triton_poi_fused__unsafe_index_add_mul_sub_13,@"STO_CUDA_ENTRY STV_DEFAULT"
triton_poi_fused__unsafe_index_add_mul_sub_13:
.text.triton_poi_fused__unsafe_index_add_mul_sub_13:
[----:B------:R-:W-:Y:S01]  /*0000*/  LDC R1, c[0x0][0x28] ;  /* 0x00000a00ff017b82 */ /* 0x000fe20000000800 */
[----:B------:R-:W1:Y:S07]  /*0010*/  S2R R0, SR_TID.X ;  /* 0x0000000000007919 */ /* 0x000e6e0000002100 */
[----:B------:R-:W2:Y:S01]  /*0020*/  LDC.64 R2, c[0x0][0x228] ;  /* 0x00008a00ff027b82 */ /* 0x000ea20000000a00 */
[----:B------:R-:W-:Y:S01]  /*0030*/  ULDC.64 UR4, c[0x0][0x208] ;  /* 0x0000820000047ab9 */ /* 0x000fe20000000a00 */
[----:B------:R-:W-:Y:S01]  /*0040*/  ULDC.64 UR6, c[0x0][0x230] ;  /* 0x00008c0000067ab9 */ /* 0x000fe20000000a00 */
[----:B------:R-:W3:Y:S05]  /*0050*/  S2R R7, SR_CTAID.X ;  /* 0x0000000000077919 */ /* 0x000eea0000002500 */
[----:B------:R-:W4:Y:S08]  /*0060*/  LDC.64 R14, c[0x0][0x220] ;  /* 0x00008800ff0e7b82 */ /* 0x000f300000000a00 */
[----:B------:R-:W5:Y:S08]  /*0070*/  LDC.64 R18, c[0x0][0x218] ;  /* 0x00008600ff127b82 */ /* 0x000f700000000a00 */
[----:B------:R-:W4:Y:S01]  /*0080*/  LDC.64 R12, c[0x0][0x238] ;  /* 0x00008e00ff0c7b82 */ /* 0x000f220000000a00 */
[----:B-1----:R-:W-:Y:S01]  /*0090*/  IMAD.SHL.U32 R0, R0, 0x2, RZ ;  /* 0x0000000200007824 */ /* 0x002fe200078e00ff */
[----:B---3--:R-:W-:-:S04]  /*00a0*/  SHF.R.S32.HI R17, RZ, 0x16, R7 ;  /* 0x00000016ff117819 */ /* 0x008fc80000011407 */
[----:B------:R-:W-:Y:S02]  /*00b0*/  LOP3.LUT R0, R0, 0x1fe, RZ, 0xc0, !PT ;  /* 0x000001fe00007812 */ /* 0x000fe400078ec0ff */
[----:B------:R-:W-:-:S03]  /*00c0*/  SGXT R17, R17, 0x1 ;  /* 0x000000011111781a */ /* 0x000fc60000000200 */
[----:B------:R-:W-:Y:S02]  /*00d0*/  IMAD R0, R7, 0x200, R0 ;  /* 0x0000020007007824 */ /* 0x000fe400078e0200 */
[----:B------:R-:W1:Y:S03]  /*00e0*/  LDC.64 R6, c[0x0][0x248] ;  /* 0x00009200ff067b82 */ /* 0x000e660000000a00 */
[----:B------:R-:W-:Y:S02]  /*00f0*/  SHF.R.S32.HI R5, RZ, 0x1f, R0 ;  /* 0x0000001fff057819 */ /* 0x000fe40000011400 */
[-C--:B------:R-:W-:Y:S02]  /*0100*/  LEA.HI R4, R17, R0.reuse, RZ, 0x8 ;  /* 0x0000000011047211 */ /* 0x080fe400078f40ff */
[----:B------:R-:W-:Y:S02]  /*0110*/  LEA.HI R5, R5, R0, RZ, 0x4 ;  /* 0x0000000005057211 */ /* 0x000fe400078f20ff */
[----:B------:R-:W-:-:S02]  /*0120*/  SHF.R.S32.HI R4, RZ, 0x8, R4 ;  /* 0x00000008ff047819 */ /* 0x000fc40000011404 */
[----:B------:R-:W-:Y:S02]  /*0130*/  LOP3.LUT R9, R5, 0xfffffff0, RZ, 0xc0, !PT ;  /* 0xfffffff005097812 */ /* 0x000fe400078ec0ff */
[----:B------:R-:W-:-:S03]  /*0140*/  SHF.R.S32.HI R5, RZ, 0x4, R5 ;  /* 0x00000004ff057819 */ /* 0x000fc60000011405 */
[----:B------:R-:W-:Y:S01]  /*0150*/  IMAD.IADD R16, R0, 0x1, -R9 ;  /* 0x0000000100107824 */ /* 0x000fe200078e0a09 */
[----:B------:R-:W-:-:S03]  /*0160*/  LEA.HI R20, R5, R5, RZ, 0x4 ;  /* 0x0000000505147211 */ /* 0x000fc600078f20ff */
[----:B--2---:R-:W-:Y:S01]  /*0170*/  IMAD.WIDE R8, R16, 0x8, R2 ;  /* 0x0000000810087825 */ /* 0x004fe200078e0202 */
[----:B------:R-:W-:Y:S02]  /*0180*/  LEA.HI R2, R4, R4, RZ, 0x4 ;  /* 0x0000000404027211 */ /* 0x000fe400078f20ff */
[----:B------:R-:W-:Y:S02]  /*0190*/  LOP3.LUT R20, R20, 0xfffffff0, RZ, 0xc0, !PT ;  /* 0xfffffff014147812 */ /* 0x000fe400078ec0ff */
[----:B------:R-:W-:Y:S01]  /*01a0*/  LOP3.LUT R3, R2, 0xfffffff0, RZ, 0xc0, !PT ;  /* 0xfffffff002037812 */ /* 0x000fe200078ec0ff */
[----:B------:R-:W2:Y:S01]  /*01b0*/  LDG.E.EL.128 R8, desc[UR4][R8.64] ;  /* 0x0000000408087981 */ /* 0x000ea2000c2e1d00 */
[----:B0---4-:R-:W-:Y:S02]  /*01c0*/  IMAD.WIDE R12, R16, 0x8, R12 ;  /* 0x00000008100c7825 */ /* 0x011fe400078e020c */
[----:B------:R-:W-:Y:S02]  /*01d0*/  IADD3 R2, R4, -R3, RZ ;  /* 0x8000000304027210 */ /* 0x000fe40007ffe0ff */
[----:B------:R-:W-:-:S03]  /*01e0*/  IMAD.IADD R4, R5, 0x1, -R20 ;  /* 0x0000000105047824 */ /* 0x000fc600078e0a14 */
[----:B-----5:R-:W-:-:S04]  /*01f0*/  IMAD.WIDE R20, R2, 0x8, R18 ;  /* 0x0000000802147825 */ /* 0x020fc800078e0212 */
[----:B------:R-:W-:Y:S02]  /*0200*/  IMAD.WIDE R22, R4, 0x8, R14 ;  /* 0x0000000804167825 */ /* 0x000fe400078e020e */
[----:B------:R-:W3:Y:S02]  /*0210*/  LDG.E.EL.64 R20, desc[UR4][R20.64] ;  /* 0x0000000414147981 */ /* 0x000ee4000c2e1b00 */
[----:B-1----:R-:W-:Y:S02]  /*0220*/  IMAD.WIDE R6, R2, 0x8, R6 ;  /* 0x0000000802067825 */ /* 0x002fe400078e0206 */
[----:B------:R-:W4:Y:S04]  /*0230*/  LDG.E.EL.64 R22, desc[UR4][R22.64] ;  /* 0x0000000416167981 */ /* 0x000f28000c2e1b00 */
[----:B------:R-:W5:Y:S04]  /*0240*/  LDG.E.EL.128 R12, desc[UR4][R12.64] ;  /* 0x000000040c0c7981 */ /* 0x000f68000c2e1d00 */
[----:B------:R-:W5:Y:S01]  /*0250*/  LDG.E.EL.64 R6, desc[UR4][R6.64] ;  /* 0x0000000406067981 */ /* 0x000f62000c2e1b00 */
[----:B------:R-:W-:-:S04]  /*0260*/  LEA.HI R17, R17, R0, RZ, 0xc ;  /* 0x0000000011117211 */ /* 0x000fc800078f60ff */
[----:B------:R-:W-:Y:S02]  /*0270*/  SHF.R.S32.HI R17, RZ, 0xc, R17 ;  /* 0x0000000cff117819 */ /* 0x000fe40000011411 */
[----:B--2---:R-:W-:-:S04]  /*0280*/  SHF.R.U32.HI R3, RZ, 0x1a, R9 ;  /* 0x0000001aff037819 */ /* 0x004fc80000011609 */
[----:B------:R-:W-:-:S04]  /*0290*/  LOP3.LUT R3, R3, 0x20, RZ, 0xc0, !PT ;  /* 0x0000002003037812 */ /* 0x000fc800078ec0ff */
[----:B------:R-:W-:-:S04]  /*02a0*/  IADD3 R3, P0, R3, UR6, RZ ;  /* 0x0000000603037c10 */ /* 0x000fc8000ff1e0ff */
[C---:B------:R-:W-:Y:S01]  /*02b0*/  LEA R18, P1, R8.reuse, R3, 0x2 ;  /* 0x0000000308127211 */ /* 0x040fe200078210ff */
[----:B------:R-:W-:Y:S01]  /*02c0*/  IMAD.X R19, RZ, RZ, UR7, P0 ;  /* 0x00000007ff137e24 */ /* 0x000fe200080e06ff */
[----:B---3--:R-:W-:Y:S02]  /*02d0*/  SHF.R.U32.HI R5, RZ, 0x1c, R21 ;  /* 0x0000001cff057819 */ /* 0x008fe40000011615 */
[----:B----4-:R-:W-:Y:S02]  /*02e0*/  SHF.R.U32.HI R3, RZ, 0x1c, R23 ;  /* 0x0000001cff037819 */ /* 0x010fe40000011617 */
[----:B------:R-:W-:Y:S02]  /*02f0*/  LEA.HI.X R19, R8, R19, R9, 0x2, P1 ;  /* 0x0000001308137211 */ /* 0x000fe400008f1409 */
[----:B-----5:R-:W-:Y:S02]  /*0300*/  SHF.R.U32.HI R25, RZ, 0x1a, R13 ;  /* 0x0000001aff197819 */ /* 0x020fe4000001160d */
[----:B------:R-:W-:-:S02]  /*0310*/  LOP3.LUT R3, R3, 0x8, RZ, 0xc0, !PT ;  /* 0x0000000803037812 */ /* 0x000fc400078ec0ff */
[----:B------:R-:W-:Y:S02]  /*0320*/  LOP3.LUT R9, R5, 0x8, RZ, 0xc0, !PT ;  /* 0x0000000805097812 */ /* 0x000fe400078ec0ff */
[----:B------:R-:W-:Y:S02]  /*0330*/  SHF.R.U32.HI R5, RZ, 0x1c, R7 ;  /* 0x0000001cff057819 */ /* 0x000fe40000011607 */
[----:B------:R-:W-:Y:S02]  /*0340*/  LOP3.LUT R25, R25, 0x20, RZ, 0xc0, !PT ;  /* 0x0000002019197812 */ /* 0x000fe400078ec0ff */
[----:B------:R-:W-:Y:S02]  /*0350*/  IADD3 R3, P1, R22, R3, RZ ;  /* 0x0000000316037210 */ /* 0x000fe40007f3e0ff */
[----:B------:R-:W-:Y:S02]  /*0360*/  IADD3 R9, P0, R20, R9, RZ ;  /* 0x0000000914097210 */ /* 0x000fe40007f1e0ff */
[----:B------:R-:W-:-:S02]  /*0370*/  LOP3.LUT R5, R5, 0x8, RZ, 0xc0, !PT ;  /* 0x0000000805057812 */ /* 0x000fc400078ec0ff */
[----:B------:R-:W-:Y:S02]  /*0380*/  IADD3 R25, P2, R25, UR6, RZ ;  /* 0x0000000619197c10 */ /* 0x000fe4000ff5e0ff */
[----:B------:R-:W-:Y:S01]  /*0390*/  IADD3.X R20, RZ, R23, RZ, P1, !PT ;  /* 0x00000017ff147210 */ /* 0x000fe20000ffe4ff */
[----:B------:R-:W-:Y:S01]  /*03a0*/  IMAD.X R22, RZ, RZ, R21, P0 ;  /* 0x000000ffff167224 */ /* 0x000fe200000e0615 */
[----:B------:R-:W-:Y:S02]  /*03b0*/  IADD3 R8, P1, R6, R5, RZ ;  /* 0x0000000506087210 */ /* 0x000fe40007f3e0ff */
[----:B------:R-:W-:Y:S01]  /*03c0*/  LEA R24, P0, R12, R25, 0x2 ;  /* 0x000000190c187211 */ /* 0x000fe200078010ff */
[----:B------:R-:W-:Y:S01]  /*03d0*/  IMAD.X R25, RZ, RZ, UR7, P2 ;  /* 0x00000007ff197e24 */ /* 0x000fe200090e06ff */
[C---:B------:R-:W-:Y:S01]  /*03e0*/  SHF.L.U64.HI R5, R3.reuse, 0x5, R20 ;  /* 0x0000000503057819 */ /* 0x040fe20000010214 */
[----:B------:R-:W-:Y:S01]  /*03f0*/  IMAD.SHL.U32 R3, R3, 0x20, RZ ;  /* 0x0000002003037824 */ /* 0x000fe200078e00ff */
[----:B------:R-:W-:-:S02]  /*0400*/  SHF.L.U64.HI R22, R9, 0x8, R22 ;  /* 0x0000000809167819 */ /* 0x000fc40000010216 */
[----:B------:R-:W-:Y:S01]  /*0410*/  LEA.HI.X R25, R12, R25, R13, 0x2, P0 ;  /* 0x000000190c197211 */ /* 0x000fe200000f140d */
[----:B------:R-:W-:Y:S01]  /*0420*/  IMAD.X R23, RZ, RZ, R7, P1 ;  /* 0x000000ffff177224 */ /* 0x000fe200008e0607 */
[----:B------:R-:W-:Y:S01]  /*0430*/  IADD3 R12, P0, R3, R18, RZ ;  /* 0x00000012030c7210 */ /* 0x000fe20007f1e0ff */
[----:B------:R-:W0:Y:S01]  /*0440*/  LDC.64 R6, c[0x0][0x240] ;  /* 0x00009000ff067b82 */ /* 0x000e220000000a00 */
[----:B------:R-:W-:Y:S02]  /*0450*/  SHF.L.U32 R9, R9, 0x8, RZ ;  /* 0x0000000809097819 */ /* 0x000fe400000006ff */
[C---:B------:R-:W-:Y:S01]  /*0460*/  SHF.L.U64.HI R23, R8.reuse, 0x8, R23 ;  /* 0x0000000808177819 */ /* 0x040fe20000010217 */
[----:B------:R-:W-:Y:S01]  /*0470*/  IMAD.X R13, R5, 0x1, R19, P0 ;  /* 0x00000001050d7824 */ /* 0x000fe200000e0613 */
[----:B------:R-:W-:Y:S01]  /*0480*/  IADD3 R26, P0, R9, R12, RZ ;  /* 0x0000000c091a7210 */ /* 0x000fe20007f1e0ff */
[----:B------:R-:W-:-:S04]  /*0490*/  IMAD.SHL.U32 R8, R8, 0x100, RZ ;  /* 0x0000010008087824 */ /* 0x000fc800078e00ff */
[----:B------:R-:W-:Y:S01]  /*04a0*/  IMAD.X R27, R22, 0x1, R13, P0 ;  /* 0x00000001161b7824 */ /* 0x000fe200000e060d */
[----:B------:R-:W-:Y:S02]  /*04b0*/  IADD3 R12, P0, R8, R12, RZ ;  /* 0x0000000c080c7210 */ /* 0x000fe40007f1e0ff */
[----:B------:R-:W-:-:S03]  /*04c0*/  SHF.L.U32 R21, R17, 0x9, RZ ;  /* 0x0000000911157819 */ /* 0x000fc600000006ff */
[----:B------:R-:W-:Y:S02]  /*04d0*/  IMAD.X R13, R23, 0x1, R13, P0 ;  /* 0x00000001170d7824 */ /* 0x000fe400000e060d */
[----:B------:R-:W-:Y:S01]  /*04e0*/  IMAD.WIDE R26, R21, 0x4, R26 ;  /* 0x00000004151a7825 */ /* 0x000fe200078e021a */
[----:B------:R-:W-:-:S03]  /*04f0*/  IADD3 R17, P0, R24, R3, RZ ;  /* 0x0000000318117210 */ /* 0x000fc60007f1e0ff */
[----:B------:R-:W-:Y:S01]  /*0500*/  IMAD.WIDE R12, R21, 0x4, R12 ;  /* 0x00000004150c7825 */ /* 0x000fe200078e020c */
[----:B------:R-:W2:Y:S01]  /*0510*/  LDG.E.EL R20, desc[UR4][R26.64] ;  /* 0x000000041a147981 */ /* 0x000ea2000c2e1900 */
[----:B------:R-:W-:-:S03]  /*0520*/  IADD3 R28, P1, R17, R9, RZ ;  /* 0x00000009111c7210 */ /* 0x000fc60007f3e0ff */
[----:B------:R1:W3:Y:S02]  /*0530*/  LDG.E.EL R26, desc[UR4][R12.64] ;  /* 0x000000040c1a7981 */ /* 0x0002e4000c2e1900 */
[----:B-1----:R-:W-:Y:S01]  /*0540*/  IMAD.X R13, R25, 0x1, R5, P0 ;  /* 0x00000001190d7824 */ /* 0x002fe200000e0605 */
[----:B------:R-:W-:-:S03]  /*0550*/  IADD3 R12, P2, R8, R17, RZ ;  /* 0x00000011080c7210 */ /* 0x000fc60007f5e0ff */
[----:B------:R-:W-:Y:S02]  /*0560*/  IMAD.X R29, R13, 0x1, R22, P1 ;  /* 0x000000010d1d7824 */ /* 0x000fe400008e0616 */
[----:B0-----:R-:W-:-:S04]  /*0570*/  IMAD.WIDE R16, R16, 0x4, R6 ;  /* 0x0000000410107825 */ /* 0x001fc800078e0206 */
[----:B------:R-:W-:Y:S02]  /*0580*/  IMAD.WIDE R6, R21, 0x4, R28 ;  /* 0x0000000415067825 */ /* 0x000fe400078e021c */
[----:B------:R-:W0:Y:S01]  /*0590*/  LDC.64 R28, c[0x0][0x250] ;  /* 0x00009400ff1c7b82 */ /* 0x000e220000000a00 */
[----:B------:R-:W4:Y:S04]  /*05a0*/  LDG.E.EL.64 R16, desc[UR4][R16.64] ;  /* 0x0000000410107981 */ /* 0x000f28000c2e1b00 */
[----:B------:R-:W2:Y:S01]  /*05b0*/  LDG.E.EL R6, desc[UR4][R6.64] ;  /* 0x0000000406067981 */ /* 0x000ea2000c2e1900 */
[----:B0-----:R-:W-:-:S06]  /*05c0*/  IMAD.WIDE R28, R4, 0x8, R28 ;  /* 0x00000008041c7825 */ /* 0x001fcc00078e021c */
[----:B------:R-:W5:Y:S01]  /*05d0*/  LDG.E.EL.64 R28, desc[UR4][R28.64] ;  /* 0x000000041c1c7981 */ /* 0x000f62000c2e1b00 */
[----:B------:R-:W-:-:S03]  /*05e0*/  IADD3.X R13, R23, R13, RZ, P2, !PT ;  /* 0x0000000d170d7210 */ /* 0x000fc600017fe4ff */
[----:B------:R-:W-:-:S06]  /*05f0*/  IMAD.WIDE R12, R21, 0x4, R12 ;  /* 0x00000004150c7825 */ /* 0x000fcc00078e020c */
[----:B------:R-:W3:Y:S01]  /*0600*/  LDG.E.EL R12, desc[UR4][R12.64] ;  /* 0x000000040c0c7981 */ /* 0x000ee2000c2e1900 */
[----:B--2---:R-:W-:-:S04]  /*0610*/  FADD R27, -R20, R6 ;  /* 0x00000006141b7221 */ /* 0x004fc80000000100 */
[----:B----4-:R-:W-:Y:S01]  /*0620*/  FFMA R7, R16, R27, R20 ;  /* 0x0000001b10077223 */ /* 0x010fe20000000014 */
[----:B-----5:R-:W-:-:S04]  /*0630*/  SHF.R.U32.HI R27, RZ, 0x1c, R29 ;  /* 0x0000001cff1b7819 */ /* 0x020fc8000001161d */
[----:B------:R-:W-:-:S04]  /*0640*/  LOP3.LUT R27, R27, 0x8, RZ, 0xc0, !PT ;  /* 0x000000081b1b7812 */ /* 0x000fc800078ec0ff */
[----:B------:R-:W-:-:S05]  /*0650*/  IADD3 R20, P0, R28, R27, RZ ;  /* 0x0000001b1c147210 */ /* 0x000fca0007f1e0ff */
[----:B------:R-:W-:-:S05]  /*0660*/  IMAD.X R27, RZ, RZ, R29, P0 ;  /* 0x000000ffff1b7224 */ /* 0x000fca00000e061d */
[C---:B------:R-:W-:Y:S01]  /*0670*/  SHF.L.U64.HI R6, R20.reuse, 0x5, R27 ;  /* 0x0000000514067819 */ /* 0x040fe2000001021b */
[----:B------:R-:W-:Y:S02]  /*0680*/  IMAD.SHL.U32 R20, R20, 0x20, RZ ;  /* 0x0000002014147824 */ /* 0x000fe400078e00ff */
[----:B---3--:R-:W-:-:S03]  /*0690*/  FADD R13, -R26, R12 ;  /* 0x0000000c1a0d7221 */ /* 0x008fc60000000100 */
[----:B------:R-:W-:Y:S01]  /*06a0*/  IADD3 R18, P0, R20, R18, RZ ;  /* 0x0000001214127210 */ /* 0x000fe20007f1e0ff */
[----:B------:R-:W-:-:S03]  /*06b0*/  FFMA R12, R16, R13, R26 ;  /* 0x0000000d100c7223 */ /* 0x000fc6000000001a */
[----:B------:R-:W-:Y:S02]  /*06c0*/  IADD3.X R19, R6, R19, RZ, P0, !PT ;  /* 0x0000001306137210 */ /* 0x000fe400007fe4ff */
[----:B------:R-:W-:-:S05]  /*06d0*/  IADD3 R26, P0, R18, R8, RZ ;  /* 0x00000008121a7210 */ /* 0x000fca0007f1e0ff */
[----:B------:R-:W-:Y:S01]  /*06e0*/  IMAD.X R27, R19, 0x1, R23, P0 ;  /* 0x00000001131b7824 */ /* 0x000fe200000e0617 */
[----:B------:R-:W-:-:S05]  /*06f0*/  IADD3 R18, P0, R18, R9, RZ ;  /* 0x0000000912127210 */ /* 0x000fca0007f1e0ff */
[----:B------:R-:W-:Y:S01]  /*0700*/  IMAD.X R19, R19, 0x1, R22, P0 ;  /* 0x0000000113137824 */ /* 0x000fe200000e0616 */
[----:B------:R-:W-:Y:S01]  /*0710*/  IADD3 R28, P0, R20, R24, RZ ;  /* 0x00000018141c7210 */ /* 0x000fe20007f1e0ff */
[----:B------:R-:W-:-:S03]  /*0720*/  IMAD.WIDE R26, R21, 0x4, R26 ;  /* 0x00000004151a7825 */ /* 0x000fc600078e021a */
[----:B------:R-:W-:Y:S01]  /*0730*/  IADD3.X R29, R6, R25, RZ, P0, !PT ;  /* 0x00000019061d7210 */ /* 0x000fe200007fe4ff */
[----:B------:R-:W-:Y:S01]  /*0740*/  IMAD.WIDE R18, R21, 0x4, R18 ;  /* 0x0000000415127825 */ /* 0x000fe200078e0212 */
[----:B------:R-:W-:Y:S01]  /*0750*/  IADD3 R24, P0, R28, R8, RZ ;  /* 0x000000081c187210 */ /* 0x000fe20007f1e0ff */
[----:B------:R-:W2:Y:S04]  /*0760*/  LDG.E.EL R13, desc[UR4][R26.64] ;  /* 0x000000041a0d7981 */ /* 0x000ea8000c2e1900 */
[----:B------:R-:W-:Y:S01]  /*0770*/  IMAD.X R25, R29, 0x1, R23, P0 ;  /* 0x000000011d197824 */ /* 0x000fe200000e0617 */
[----:B------:R0:W3:Y:S01]  /*0780*/  LDG.E.EL R26, desc[UR4][R18.64] ;  /* 0x00000004121a7981 */ /* 0x0000e2000c2e1900 */
[----:B------:R-:W-:-:S06]  /*0790*/  IMAD.WIDE R24, R21, 0x4, R24 ;  /* 0x0000000415187825 */ /* 0x000fcc00078e0218 */
[----:B------:R-:W2:Y:S01]  /*07a0*/  LDG.E.EL R24, desc[UR4][R24.64] ;  /* 0x0000000418187981 */ /* 0x000ea2000c2e1900 */
[----:B0-----:R-:W-:-:S05]  /*07b0*/  IADD3 R18, P1, R28, R9, RZ ;  /* 0x000000091c127210 */ /* 0x001fca0007f3e0ff */
[----:B------:R-:W-:Y:S02]  /*07c0*/  IMAD.X R19, R29, 0x1, R22, P1 ;  /* 0x000000011d137824 */ /* 0x000fe400008e0616 */
[----:B------:R-:W-:-:S05]  /*07d0*/  IMAD.WIDE R18, R21, 0x4, R18 ;  /* 0x0000000415127825 */ /* 0x000fca00078e0212 */
[----:B------:R0:W3:Y:S02]  /*07e0*/  LDG.E.EL R27, desc[UR4][R18.64] ;  /* 0x00000004121b7981 */ /* 0x0000e4000c2e1900 */
[----:B0-----:R-:W0:Y:S02]  /*07f0*/  LDC.64 R18, c[0x0][0x258] ;  /* 0x00009600ff127b82 */ /* 0x001e240000000a00 */
[----:B0-----:R-:W-:-:S06]  /*0800*/  IMAD.WIDE R18, R4, 0x4, R18 ;  /* 0x0000000404127825 */ /* 0x001fcc00078e0212 */
[----:B------:R-:W4:Y:S01]  /*0810*/  LDG.E.EL R19, desc[UR4][R18.64] ;  /* 0x0000000412137981 */ /* 0x000f22000c2e1900 */
[----:B--2---:R-:W-:-:S04]  /*0820*/  FADD R28, -R13, R24 ;  /* 0x000000180d1c7221 */ /* 0x004fc80000000100 */
[----:B------:R-:W-:Y:S01]  /*0830*/  FFMA R13, R16, R28, R13 ;  /* 0x0000001c100d7223 */ /* 0x000fe2000000000d */
[----:B------:R-:W-:Y:S01]  /*0840*/  SHF.R.U32.HI R28, RZ, 0x1a, R11 ;  /* 0x0000001aff1c7819 */ /* 0x000fe2000001160b */
[----:B---3--:R-:W-:-:S04]  /*0850*/  FADD R27, -R26, R27 ;  /* 0x0000001b1a1b7221 */ /* 0x008fc80000000100 */
[----:B------:R-:W-:Y:S01]  /*0860*/  FFMA R24, R16, R27, R26 ;  /* 0x0000001b10187223 */ /* 0x000fe2000000001a */
[----:B------:R-:W-:-:S04]  /*0870*/  LOP3.LUT R27, R28, 0x20, RZ, 0xc0, !PT ;  /* 0x000000201c1b7812 */ /* 0x000fc800078ec0ff */
[----:B------:R-:W-:-:S04]  /*0880*/  IADD3 R27, P0, R27, UR6, RZ ;  /* 0x000000061b1b7c10 */ /* 0x000fc8000ff1e0ff */
[C---:B------:R-:W-:Y:S02]  /*0890*/  LEA R16, P1, R10.reuse, R27, 0x2 ;  /* 0x0000001b0a107211 */ /* 0x040fe400078210ff */
[----:B------:R-:W-:Y:S02]  /*08a0*/  IADD3.X R25, RZ, UR7, RZ, P0, !PT ;  /* 0x00000007ff197c10 */ /* 0x000fe400087fe4ff */
[----:B------:R-:W-:Y:S02]  /*08b0*/  IADD3 R27, P0, R16, R3, RZ ;  /* 0x00000003101b7210 */ /* 0x000fe40007f1e0ff */
[----:B------:R-:W-:-:S05]  /*08c0*/  LEA.HI.X R25, R10, R25, R11, 0x2, P1 ;  /* 0x000000190a197211 */ /* 0x000fca00008f140b */
[----:B------:R-:W-:Y:S01]  /*08d0*/  IMAD.X R26, R25, 0x1, R5, P0 ;  /* 0x00000001191a7824 */ /* 0x000fe200000e0605 */
[----:B------:R-:W-:-:S05]  /*08e0*/  IADD3 R10, P0, R27, R9, RZ ;  /* 0x000000091b0a7210 */ /* 0x000fca0007f1e0ff */
[----:B------:R-:W-:Y:S01]  /*08f0*/  IMAD.X R11, R26, 0x1, R22, P0 ;  /* 0x000000011a0b7824 */ /* 0x000fe200000e0616 */
[----:B------:R-:W-:Y:S02]  /*0900*/  IADD3 R28, P0, R8, R27, RZ ;  /* 0x0000001b081c7210 */ /* 0x000fe40007f1e0ff */
[----:B------:R-:W-:-:S04]  /*0910*/  SHF.R.U32.HI R27, RZ, 0x1a, R15 ;  /* 0x0000001aff1b7819 */ /* 0x000fc8000001160f */
[----:B------:R-:W-:Y:S02]  /*0920*/  LOP3.LUT R27, R27, 0x20, RZ, 0xc0, !PT ;  /* 0x000000201b1b7812 */ /* 0x000fe400078ec0ff */
[----:B------:R-:W-:Y:S02]  /*0930*/  IADD3.X R29, R23, R26, RZ, P0, !PT ;  /* 0x0000001a171d7210 */ /* 0x000fe400007fe4ff */
[----:B------:R-:W-:-:S04]  /*0940*/  IADD3 R27, P0, R27, UR6, RZ ;  /* 0x000000061b1b7c10 */ /* 0x000fc8000ff1e0ff */
[----:B------:R-:W-:Y:S01]  /*0950*/  LEA R26, P1, R14, R27, 0x2 ;  /* 0x0000001b0e1a7211 */ /* 0x000fe200078210ff */
[----:B------:R-:W-:-:S05]  /*0960*/  IMAD.X R27, RZ, RZ, UR7, P0 ;  /* 0x00000007ff1b7e24 */ /* 0x000fca00080e06ff */
[----:B------:R-:W-:Y:S02]  /*0970*/  LEA.HI.X R14, R14, R27, R15, 0x2, P1 ;  /* 0x0000001b0e0e7211 */ /* 0x000fe400008f140f */
[----:B------:R-:W-:-:S05]  /*0980*/  IADD3 R15, P0, R26, R3, RZ ;  /* 0x000000031a0f7210 */ /* 0x000fca0007f1e0ff */
[----:B------:R-:W-:Y:S01]  /*0990*/  IMAD.X R3, R14, 0x1, R5, P0 ;  /* 0x000000010e037824 */ /* 0x000fe200000e0605 */
[----:B------:R-:W-:Y:S01]  /*09a0*/  IADD3 R4, P0, R15, R9, RZ ;  /* 0x000000090f047210 */ /* 0x000fe20007f1e0ff */
[----:B------:R-:W-:-:S03]  /*09b0*/  IMAD.WIDE R10, R21, 0x4, R10 ;  /* 0x00000004150a7825 */ /* 0x000fc600078e020a */
[----:B------:R-:W-:Y:S01]  /*09c0*/  IADD3.X R5, R3, R22, RZ, P0, !PT ;  /* 0x0000001603057210 */ /* 0x000fe200007fe4ff */
[C---:B------:R-:W-:Y:S01]  /*09d0*/  IMAD.WIDE R28, R21.reuse, 0x4, R28 ;  /* 0x00000004151c7825 */ /* 0x040fe200078e021c */
[----:B------:R-:W-:Y:S01]  /*09e0*/  IADD3 R16, P0, R20, R16, RZ ;  /* 0x0000001014107210 */ /* 0x000fe20007f1e0ff */
[----:B------:R-:W2:Y:S01]  /*09f0*/  LDG.E.EL R10, desc[UR4][R10.64] ;  /* 0x000000040a0a7981 */ /* 0x000ea2000c2e1900 */
[----:B------:R-:W-:Y:S01]  /*0a00*/  IADD3 R20, P1, R20, R26, RZ ;  /* 0x0000001a14147210 */ /* 0x000fe20007f3e0ff */
[----:B------:R-:W-:-:S04]  /*0a10*/  IMAD.WIDE R4, R21, 0x4, R4 ;  /* 0x0000000415047825 */ /* 0x000fc800078e0204 */
[C---:B------:R-:W-:Y:S01]  /*0a20*/  IMAD.X R25, R6.reuse, 0x1, R25, P0 ;  /* 0x0000000106197824 */ /* 0x040fe200000e0619 */
[----:B------:R0:W2:Y:S01]  /*0a30*/  LDG.E.EL R26, desc[UR4][R4.64] ;  /* 0x00000004041a7981 */ /* 0x0000a2000c2e1900 */
[----:B------:R-:W-:Y:S01]  /*0a40*/  IMAD.X R6, R6, 0x1, R14, P1 ;  /* 0x0000000106067824 */ /* 0x000fe200008e060e */
[----:B------:R-:W-:Y:S02]  /*0a50*/  IADD3 R14, P0, R8, R15, RZ ;  /* 0x0000000f080e7210 */ /* 0x000fe40007f1e0ff */
[----:B------:R1:W3:Y:S01]  /*0a60*/  LDG.E.EL R11, desc[UR4][R28.64] ;  /* 0x000000041c0b7981 */ /* 0x0002e2000c2e1900 */
[----:B------:R-:W-:Y:S02]  /*0a70*/  IADD3 R30, P4, R20, R9, RZ ;  /* 0x00000009141e7210 */ /* 0x000fe40007f9e0ff */
[----:B0-----:R-:W-:Y:S02]  /*0a80*/  IADD3 R4, P1, R16, R8, RZ ;  /* 0x0000000810047210 */ /* 0x001fe40007f3e0ff */
[----:B------:R-:W-:-:S02]  /*0a90*/  IADD3 R8, P2, R20, R8, RZ ;  /* 0x0000000814087210 */ /* 0x000fc40007f5e0ff */
[----:B-1----:R-:W-:Y:S01]  /*0aa0*/  IADD3 R28, P3, R16, R9, RZ ;  /* 0x00000009101c7210 */ /* 0x002fe20007f7e0ff */
[C---:B------:R-:W-:Y:S01]  /*0ab0*/  IMAD.X R5, R25.reuse, 0x1, R23, P1 ;  /* 0x0000000119057824 */ /* 0x040fe200008e0617 */
[----:B------:R-:W-:Y:S01]  /*0ac0*/  IADD3.X R15, R23, R3, RZ, P0, !PT ;  /* 0x00000003170f7210 */ /* 0x000fe200007fe4ff */
[--C-:B------:R-:W-:Y:S01]  /*0ad0*/  IMAD.X R31, R6, 0x1, R22.reuse, P4 ;  /* 0x00000001061f7824 */ /* 0x100fe200020e0616 */
[----:B------:R-:W-:Y:S01]  /*0ae0*/  IADD3.X R9, R6, R23, RZ, P2, !PT ;  /* 0x0000001706097210 */ /* 0x000fe200017fe4ff */
[----:B------:R-:W-:Y:S02]  /*0af0*/  IMAD.X R29, R25, 0x1, R22, P3 ;  /* 0x00000001191d7824 */ /* 0x000fe400018e0616 */
[----:B------:R-:W0:Y:S01]  /*0b00*/  LDC.64 R22, c[0x0][0x260] ;  /* 0x00009800ff167b82 */ /* 0x000e220000000a00 */
[----:B------:R-:W-:-:S04]  /*0b10*/  IMAD.WIDE R14, R21, 0x4, R14 ;  /* 0x00000004150e7825 */ /* 0x000fc800078e020e */
[C---:B------:R-:W-:Y:S02]  /*0b20*/  IMAD.WIDE R4, R21.reuse, 0x4, R4 ;  /* 0x0000000415047825 */ /* 0x040fe400078e0204 */
[----:B------:R-:W3:Y:S02]  /*0b30*/  LDG.E.EL R14, desc[UR4][R14.64] ;  /* 0x000000040e0e7981 */ /* 0x000ee4000c2e1900 */
[C---:B------:R-:W-:Y:S02]  /*0b40*/  IMAD.WIDE R28, R21.reuse, 0x4, R28 ;  /* 0x00000004151c7825 */ /* 0x040fe400078e021c */
[----:B------:R-:W5:Y:S02]  /*0b50*/  LDG.E.EL R4, desc[UR4][R4.64] ;  /* 0x0000000404047981 */ /* 0x000f64000c2e1900 */
[C---:B------:R-:W-:Y:S02]  /*0b60*/  IMAD.WIDE R8, R21.reuse, 0x4, R8 ;  /* 0x0000000415087825 */ /* 0x040fe400078e0208 */
[----:B------:R-:W5:Y:S02]  /*0b70*/  LDG.E.EL R28, desc[UR4][R28.64] ;  /* 0x000000041c1c7981 */ /* 0x000f64000c2e1900 */
[----:B------:R-:W-:-:S02]  /*0b80*/  IMAD.WIDE R30, R21, 0x4, R30 ;  /* 0x00000004151e7825 */ /* 0x000fc400078e021e */
[----:B------:R-:W5:Y:S04]  /*0b90*/  LDG.E.EL R9, desc[UR4][R8.64] ;  /* 0x0000000408097981 */ /* 0x000f68000c2e1900 */
[----:B------:R-:W5:Y:S01]  /*0ba0*/  LDG.E.EL R31, desc[UR4][R30.64] ;  /* 0x000000041e1f7981 */ /* 0x000f62000c2e1900 */
[----:B0-----:R-:W-:Y:S02]  /*0bb0*/  IMAD.WIDE R22, R2, 0x4, R22 ;  /* 0x0000000402167825 */ /* 0x001fe400078e0216 */
[----:B------:R-:W0:Y:S04]  /*0bc0*/  LDC.64 R2, c[0x0][0x210] ;  /* 0x00008400ff027b82 */ /* 0x000e280000000a00 */
[----:B------:R-:W5:Y:S01]  /*0bd0*/  LDG.E.EL R22, desc[UR4][R22.64] ;  /* 0x0000000416167981 */ /* 0x000f62000c2e1900 */
[----:B------:R-:W-:Y:S01]  /*0be0*/  FADD R13, -R12, R13 ;  /* 0x0000000d0c0d7221 */ /* 0x000fe20000000100 */
[----:B------:R-:W-:-:S03]  /*0bf0*/  FADD R24, -R7, R24 ;  /* 0x0000001807187221 */ /* 0x000fc60000000100 */
[C---:B----4-:R-:W-:Y:S01]  /*0c00*/  FFMA R13, R19.reuse, R13, R12 ;  /* 0x0000000d130d7223 */ /* 0x050fe2000000000c */
[----:B------:R-:W-:-:S04]  /*0c10*/  FFMA R24, R19, R24, R7 ;  /* 0x0000001813187223 */ /* 0x000fc80000000007 */
[----:B------:R-:W-:Y:S01]  /*0c20*/  FADD R24, -R13, R24 ;  /* 0x000000180d187221 */ /* 0x000fe20000000100 */
[----:B0-----:R-:W-:-:S04]  /*0c30*/  IMAD.WIDE R2, R0, 0x4, R2 ;  /* 0x0000000400027825 */ /* 0x001fc800078e0202 */
[----:B--2---:R-:W-:-:S04]  /*0c40*/  FADD R26, -R10, R26 ;  /* 0x0000001a0a1a7221 */ /* 0x004fc80000000100 */
[----:B------:R-:W-:Y:S01]  /*0c50*/  FFMA R26, R17, R26, R10 ;  /* 0x0000001a111a7223 */ /* 0x000fe2000000000a */
[----:B---3--:R-:W-:-:S04]  /*0c60*/  FADD R6, -R11, R14 ;  /* 0x0000000e0b067221 */ /* 0x008fc80000000100 */
[----:B------:R-:W-:Y:S01]  /*0c70*/  FFMA R6, R17, R6, R11 ;  /* 0x0000000611067223 */ /* 0x000fe2000000000b */
[----:B-----5:R-:W-:Y:S01]  /*0c80*/  FADD R15, -R4, R9 ;  /* 0x00000009040f7221 */ /* 0x020fe20000000100 */
[----:B------:R-:W-:-:S03]  /*0c90*/  FADD R5, -R28, R31 ;  /* 0x0000001f1c057221 */ /* 0x000fc60000000100 */
[C---:B------:R-:W-:Y:S01]  /*0ca0*/  FFMA R15, R17.reuse, R15, R4 ;  /* 0x0000000f110f7223 */ /* 0x040fe20000000004 */
[----:B------:R-:W-:-:S03]  /*0cb0*/  FFMA R5, R17, R5, R28 ;  /* 0x0000000511057223 */ /* 0x000fc6000000001c */
[----:B------:R-:W-:Y:S01]  /*0cc0*/  FADD R15, -R6, R15 ;  /* 0x0000000f060f7221 */ /* 0x000fe20000000100 */
[----:B------:R-:W-:-:S03]  /*0cd0*/  FADD R5, -R26, R5 ;  /* 0x000000051a057221 */ /* 0x000fc60000000100 */
[C---:B------:R-:W-:Y:S01]  /*0ce0*/  FFMA R15, R19.reuse, R15, R6 ;  /* 0x0000000f130f7223 */ /* 0x040fe20000000006 */
[----:B------:R-:W-:-:S04]  /*0cf0*/  FFMA R26, R19, R5, R26 ;  /* 0x00000005131a7223 */ /* 0x000fc8000000001a */
[----:B------:R-:W-:Y:S01]  /*0d00*/  FADD R26, -R15, R26 ;  /* 0x0000001a0f1a7221 */ /* 0x000fe20000000100 */
[----:B------:R-:W-:-:S03]  /*0d10*/  FFMA R24, R22, R24, R13 ;  /* 0x0000001816187223 */ /* 0x000fc6000000000d */
[----:B------:R-:W-:-:S05]  /*0d20*/  FFMA R25, R22, R26, R15 ;  /* 0x0000001a16197223 */ /* 0x000fca000000000f */
[----:B------:R-:W-:Y:S01]  /*0d30*/  STG.E.64 desc[UR4][R2.64], R24 ;  /* 0x0000001802007986 */ /* 0x000fe2000c101b04 */
[----:B------:R-:W-:Y:S05]  /*0d40*/  EXIT ;  /* 0x000000000000794d */ /* 0x000fea0003800000 */
.L_x_0:
[----:B------:R-:W-:-:S00]  /*0d50*/  BRA `(.L_x_0) ;  /* 0xfffffffc00fc7947 */ /* 0x000fc0000383ffff */
[----:B------:R-:W-:-:S00]  /*0d60*/  NOP ;  /* 0x0000000000007918 */ /* 0x000fc00000000000 */
        /* <DEDUP_REMOVED lines=9> */
.L_x_1:


//--------------------- .nv.constant0.triton_poi_fused__unsafe_index_add_mul_sub_13 --------------------------
	.section	.nv.constant0.triton_poi_fused__unsafe_index_add_mul_sub_13,"a",@progbits
	.sectionflags	@""
	.align	4
.nv.constant0.triton_poi_fused__unsafe_index_add_mul_sub_13:
	.zero		620
